//
// Generated by NVIDIA NVVM Compiler
//
// Compiler Build ID: CL-36424714
// Cuda compilation tools, release 13.0, V13.0.88
// Based on NVVM 20.0.0
//

.version 9.0
.target sm_100
.address_size 64

	// .globl	_Z18parallel_reductionPfS_
// _ZZ18parallel_reductionPfS_E11partial_max has been demoted

.visible .entry _Z18parallel_reductionPfS_(
	.param .u64 .ptr .align 1 _Z18parallel_reductionPfS__param_0,
	.param .u64 .ptr .align 1 _Z18parallel_reductionPfS__param_1
)
{
	.reg .pred 	%p<5>;
	.reg .b32 	%r<13>;
	.reg .b32 	%f<6>;
	.reg .b64 	%rd<9>;
	// demoted variable
	.shared .align 4 .b8 _ZZ18parallel_reductionPfS_E11partial_max[4096];
	ld.param.u64 	%rd2, [_Z18parallel_reductionPfS__param_0];
	ld.param.u64 	%rd1, [_Z18parallel_reductionPfS__param_1];
	cvta.to.global.u64 	%rd3, %rd2;
	mov.u32 	%r1, %tid.x;
	mov.u32 	%r2, %ctaid.x;
	mov.u32 	%r12, %ntid.x;
	mad.lo.s32 	%r7, %r2, %r12, %r1;
	mul.wide.u32 	%rd4, %r7, 4;
	add.s64 	%rd5, %rd3, %rd4;
	ld.global.f32 	%f1, [%rd5];
	shl.b32 	%r8, %r1, 2;
	mov.u32 	%r9, _ZZ18parallel_reductionPfS_E11partial_max;
	add.s32 	%r4, %r9, %r8;
	st.shared.f32 	[%r4], %f1;
	bar.sync 	0;
	setp.lt.u32 	%p1, %r12, 2;
	@%p1 bra 	$L__BB0_4;
$L__BB0_1:
	shr.u32 	%r6, %r12, 1;
	bar.sync 	0;
	setp.ge.u32 	%p2, %r1, %r6;
	@%p2 bra 	$L__BB0_3;
	ld.shared.f32 	%f2, [%r4];
	shl.b32 	%r10, %r6, 2;
	add.s32 	%r11, %r4, %r10;
	ld.shared.f32 	%f3, [%r11];
	max.f32 	%f4, %f2, %f3;
	st.shared.f32 	[%r4], %f4;
$L__BB0_3:
	setp.gt.u32 	%p3, %r12, 3;
	mov.u32 	%r12, %r6;
	@%p3 bra 	$L__BB0_1;
$L__BB0_4:
	setp.ne.s32 	%p4, %r1, 0;
	@%p4 bra 	$L__BB0_6;
	ld.shared.f32 	%f5, [_ZZ18parallel_reductionPfS_E11partial_max];
	cvta.to.global.u64 	%rd6, %rd1;
	mul.wide.u32 	%rd7, %r2, 4;
	add.s64 	%rd8, %rd6, %rd7;
	st.global.f32 	[%rd8], %f5;
$L__BB0_6:
	ret;

}


// ===== COMPILED SASS (sm_100) =====

	.target	sm_100

	.elftype	@"ET_EXEC"


//--------------------- .note.nv.tkinfo           --------------------------
	.section	.note.nv.tkinfo,"",@"SHT_NOTE"
	.sectionflags	@"SHF_NOTE_NV_TKINFO"
	.tkinfo
        /*0018*/ 	.word	0x00000002
        /*0030*/ 	.string	""
        /*0030*/ 	.string	"ptxas"
        /*0030*/ 	.string	"Cuda compilation tools, release 13.0, V13.0.88"
        /*0030*/ 	.string	"Build cuda_13.0.r13.0/compiler.36424714_0"
        /*0030*/ 	.string	"-arch sm_100 -m 64 "



//--------------------- .note.nv.cuinfo           --------------------------
	.section	.note.nv.cuinfo,"",@"SHT_NOTE"
	.sectionflags	@"SHF_NOTE_NV_CUINFO"
        /*0018*/ 	.short	0x0002
        /*001a*/ 	.short	0x0064
        /*001c*/ 	.short	0x0082
	.zero		2


//--------------------- .nv.info                  --------------------------
	.section	.nv.info,"",@"SHT_CUDA_INFO"
	.align	4


	//----- nvinfo : EIATTR_REGCOUNT
	.align		4
        /*0000*/ 	.byte	0x04, 0x2f
        /*0002*/ 	.short	(.L_1 - .L_0)
	.align		4
.L_0:
        /*0004*/ 	.word	index@(_Z18parallel_reductionPfS_)
        /*0008*/ 	.word	0x0000000a


	//----- nvinfo : EIATTR_FRAME_SIZE
	.align		4
.L_1:
        /*000c*/ 	.byte	0x04, 0x11
        /*000e*/ 	.short	(.L_3 - .L_2)
	.align		4
.L_2:
        /*0010*/ 	.word	index@(_Z18parallel_reductionPfS_)
        /*0014*/ 	.word	0x00000000


	//----- nvinfo : EIATTR_MIN_STACK_SIZE
	.align		4
.L_3:
        /*0018*/ 	.byte	0x04, 0x12
        /*001a*/ 	.short	(.L_5 - .L_4)
	.align		4
.L_4:
        /*001c*/ 	.word	index@(_Z18parallel_reductionPfS_)
        /*0020*/ 	.word	0x00000000
.L_5:


//--------------------- .nv.compat                --------------------------
	.section	.nv.compat,"",@"SHT_CUDA_COMPAT_INFO"
	.align	4
        /*0000*/ 	.byte	0x02, 0x09, 0x00, 0x00, 0x02, 0x02, 0x01, 0x00, 0x02, 0x05, 0x05, 0x00, 0x03, 0x07, 0x01, 0x01
        /*0010*/ 	.byte	0x02, 0x03, 0x00, 0x00, 0x02, 0x06, 0x01, 0x00, 0x04, 0x0b, 0x08, 0x00, 0x09, 0x00, 0x00, 0x00
        /*0020*/ 	.byte	0x00, 0x00, 0x00, 0x00


//--------------------- .nv.info._Z18parallel_reductionPfS_ --------------------------
	.section	.nv.info._Z18parallel_reductionPfS_,"",@"SHT_CUDA_INFO"
	.sectionflags	@""
	.align	4


	//----- nvinfo : EIATTR_CUDA_API_VERSION
	.align		4
        /*0000*/ 	.byte	0x04, 0x37
        /*0002*/ 	.short	(.L_7 - .L_6)
.L_6:
        /*0004*/ 	.word	0x00000082


	//----- nvinfo : EIATTR_KPARAM_INFO
	.align		4
.L_7:
        /*0008*/ 	.byte	0x04, 0x17
        /*000a*/ 	.short	(.L_9 - .L_8)
.L_8:
        /*000c*/ 	.word	0x00000000
        /*0010*/ 	.short	0x0001
        /*0012*/ 	.short	0x0008
        /*0014*/ 	.byte	0x00, 0xf5, 0x21, 0x00


	//----- nvinfo : EIATTR_KPARAM_INFO
	.align		4
.L_9:
        /*0018*/ 	.byte	0x04, 0x17
        /*001a*/ 	.short	(.L_11 - .L_10)
.L_10:
        /*001c*/ 	.word	0x00000000
        /*0020*/ 	.short	0x0000
        /*0022*/ 	.short	0x0000
        /*0024*/ 	.byte	0x00, 0xf5, 0x21, 0x00


	//----- nvinfo : EIATTR_SPARSE_MMA_MASK
	.align		4
.L_11:
        /*0028*/ 	.byte	0x03, 0x50
        /*002a*/ 	.short	0x0000


	//----- nvinfo : EIATTR_MAXREG_COUNT
	.align		4
        /*002c*/ 	.byte	0x03, 0x1b
        /*002e*/ 	.short	0x00ff


	//----- nvinfo : EIATTR_NUM_BARRIERS
	.align		4
        /*0030*/ 	.byte	0x02, 0x4c
        /*0032*/ 	.byte	0x01
	.zero		1


	//----- nvinfo : EIATTR_MERCURY_ISA_VERSION
	.align		4
        /*0034*/ 	.byte	0x03, 0x5f
        /*0036*/ 	.short	0x0101


	//----- nvinfo : EIATTR_VRC_CTA_INIT_COUNT
	.align		4
        /*0038*/ 	.byte	0x02, 0x4a
	.zero		1
	.zero		1


	//----- nvinfo : EIATTR_EXIT_INSTR_OFFSETS
	.align		4
        /*003c*/ 	.byte	0x04, 0x1c
        /*003e*/ 	.short	(.L_13 - .L_12)


	//   ....[0]....
.L_12:
        /*0040*/ 	.word	0x000001e0


	//   ....[1]....
        /*0044*/ 	.word	0x00000260


	//----- nvinfo : EIATTR_CBANK_PARAM_SIZE
	.align		4
.L_13:
        /*0048*/ 	.byte	0x03, 0x19
        /*004a*/ 	.short	0x0010


	//----- nvinfo : EIATTR_PARAM_CBANK
	.align		4
        /*004c*/ 	.byte	0x04, 0x0a
        /*004e*/ 	.short	(.L_15 - .L_14)
	.align		4
.L_14:
        /*0050*/ 	.word	index@(.nv.constant0._Z18parallel_reductionPfS_)
        /*0054*/ 	.short	0x0380
        /*0056*/ 	.short	0x0010


	//----- nvinfo : EIATTR_SW_WAR
	.align		4
.L_15:
        /*0058*/ 	.byte	0x04, 0x36
        /*005a*/ 	.short	(.L_17 - .L_16)
.L_16:
        /*005c*/ 	.word	0x00000008
.L_17:


//--------------------- .nv.callgraph             --------------------------
	.section	.nv.callgraph,"",@"SHT_CUDA_CALLGRAPH"
	.align	4
	.sectionentsize	8
	.align		4
        /*0000*/ 	.word	0x00000000
	.align		4
        /*0004*/ 	.word	0xffffffff
	.align		4
        /*0008*/ 	.word	0x00000000
	.align		4
        /*000c*/ 	.word	0xfffffffe
	.align		4
        /*0010*/ 	.word	0x00000000
	.align		4
        /*0014*/ 	.word	0xfffffffd
	.align		4
        /*0018*/ 	.word	0x00000000
	.align		4
        /*001c*/ 	.word	0xfffffffc


//--------------------- .text._Z18parallel_reductionPfS_ --------------------------
	.section	.text._Z18parallel_reductionPfS_,"ax",@progbits
	.align	128
        .global         _Z18parallel_reductionPfS_
        .type           _Z18parallel_reductionPfS_,@function
        .size           _Z18parallel_reductionPfS_,(.L_x_3 - _Z18parallel_reductionPfS_)
        .other          _Z18parallel_reductionPfS_,@"STO_CUDA_ENTRY STV_DEFAULT"
_Z18parallel_reductionPfS_:
.text._Z18parallel_reductionPfS_:
[----:B------:R-:W-:Y:S01]  /*0000*/  LDC R1, c[0x0][0x37c] ;  /* 0x0000df00ff017b82 */ /* 0x000fe20000000800 */
[----:B------:R-:W0:Y:S07]  /*0010*/  S2R R4, SR_TID.X ;  /* 0x0000000000047919 */ /* 0x000e2e0000002100 */
[----:B------:R-:W1:Y:S01]  /*0020*/  LDC.64 R2, c[0x0][0x380] ;  /* 0x0000e000ff027b82 */ /* 0x000e620000000a00 */
[----:B------:R-:W0:Y:S01]  /*0030*/  LDCU UR8, c[0x0][0x360] ;  /* 0x00006c00ff0877ac */ /* 0x000e220008000800 */
[----:B------:R-:W0:Y:S01]  /*0040*/  S2R R7, SR_CTAID.X ;  /* 0x0000000000077919 */ /* 0x000e220000002500 */
[----:B------:R-:W2:Y:S01]  /*0050*/  LDCU.64 UR6, c[0x0][0x358] ;  /* 0x00006b00ff0677ac */ /* 0x000ea20008000a00 */
[----:B0-----:R-:W-:-:S04]  /*0060*/  IMAD R5, R7, UR8, R4 ;  /* 0x0000000807057c24 */ /* 0x001fc8000f8e0204 */
[----:B-1----:R-:W-:-:S06]  /*0070*/  IMAD.WIDE.U32 R2, R5, 0x4, R2 ;  /* 0x0000000405027825 */ /* 0x002fcc00078e0002 */
[----:B--2---:R-:W2:Y:S01]  /*0080*/  LDG.E R2, desc[UR6][R2.64] ;  /* 0x0000000602027981 */ /* 0x004ea2000c1e1900 */
[----:B------:R-:W0:Y:S01]  /*0090*/  S2UR UR5, SR_CgaCtaId ;  /* 0x00000000000579c3 */ /* 0x000e220000008800 */
[----:B------:R-:W-:Y:S01]  /*00a0*/  UMOV UR4, 0x400 ;  /* 0x0000040000047882 */ /* 0x000fe20000000000 */
[----:B------:R-:W-:Y:S01]  /*00b0*/  UISETP.GE.U32.AND UP0, UPT, UR8, 0x2, UPT ;  /* 0x000000020800788c */ /* 0x000fe2000bf06070 */
[----:B------:R-:W-:Y:S01]  /*00c0*/  ISETP.NE.AND P0, PT, R4, RZ, PT ;  /* 0x000000ff0400720c */ /* 0x000fe20003f05270 */
[----:B0-----:R-:W-:-:S06]  /*00d0*/  ULEA UR4, UR5, UR4, 0x18 ;  /* 0x0000000405047291 */ /* 0x001fcc000f8ec0ff */
[----:B------:R-:W-:-:S05]  /*00e0*/  LEA R5, R4, UR4, 0x2 ;  /* 0x0000000404057c11 */ /* 0x000fca000f8e10ff */
[----:B--2---:R0:W-:Y:S01]  /*00f0*/  STS [R5], R2 ;  /* 0x0000000205007388 */ /* 0x0041e20000000800 */
[----:B------:R-:W-:Y:S06]  /*0100*/  BAR.SYNC.DEFER_BLOCKING 0x0 ;  /* 0x0000000000007b1d */ /* 0x000fec0000010000 */
[----:B------:R-:W-:Y:S05]  /*0110*/  BRA.U !UP0, `(.L_x_0) ;  /* 0x0000000108307547 */ /* 0x000fea000b800000 */
[----:B------:R-:W-:-:S07]  /*0120*/  IMAD.U32 R0, RZ, RZ, UR8 ;  /* 0x00000008ff007e24 */ /* 0x000fce000f8e00ff */
.L_x_1:
[----:B------:R-:W-:Y:S01]  /*0130*/  BAR.SYNC.DEFER_BLOCKING 0x0 ;  /* 0x0000000000007b1d */ /* 0x000fe20000010000 */
[----:B------:R-:W-:-:S04]  /*0140*/  SHF.R.U32.HI R6, RZ, 0x1, R0 ;  /* 0x00000001ff067819 */ /* 0x000fc80000011600 */
[----:B------:R-:W-:-:S13]  /*0150*/  ISETP.GE.U32.AND P1, PT, R4, R6, PT ;  /* 0x000000060400720c */ /* 0x000fda0003f26070 */
[----:B------:R-:W-:Y:S01]  /*0160*/  @!P1 IMAD R3, R6, 0x4, R5 ;  /* 0x0000000406039824 */ /* 0x000fe200078e0205 */
[----:B0-----:R-:W-:Y:S05]  /*0170*/  @!P1 LDS R2, [R5] ;  /* 0x0000000005029984 */ /* 0x001fea0000000800 */
[----:B------:R-:W0:Y:S02]  /*0180*/  @!P1 LDS R3, [R3] ;  /* 0x0000000003039984 */ /* 0x000e240000000800 */
[----:B0-----:R-:W-:-:S05]  /*0190*/  @!P1 FMNMX R2, R2, R3, !PT ;  /* 0x0000000302029209 */ /* 0x001fca0007800000 */
[----:B------:R1:W-:Y:S01]  /*01a0*/  @!P1 STS [R5], R2 ;  /* 0x0000000205009388 */ /* 0x0003e20000000800 */
[----:B------:R-:W-:Y:S01]  /*01b0*/  ISETP.GT.U32.AND P1, PT, R0, 0x3, PT ;  /* 0x000000030000780c */ /* 0x000fe20003f24070 */
[----:B------:R-:W-:-:S12]  /*01c0*/  IMAD.MOV.U32 R0, RZ, RZ, R6 ;  /* 0x000000ffff007224 */ /* 0x000fd800078e0006 */
[----:B-1----:R-:W-:Y:S05]  /*01d0*/  @P1 BRA `(.L_x_1) ;  /* 0xfffffffc00d41947 */ /* 0x002fea000383ffff */
.L_x_0:
[----:B------:R-:W-:Y:S05]  /*01e0*/  @P0 EXIT ;  /* 0x000000000000094d */ /* 0x000fea0003800000 */
[----:B------:R-:W1:Y:S01]  /*01f0*/  S2UR UR5, SR_CgaCtaId ;  /* 0x00000000000579c3 */ /* 0x000e620000008800 */
[----:B------:R-:W-:-:S07]  /*0200*/  UMOV UR4, 0x400 ;  /* 0x0000040000047882 */ /* 0x000fce0000000000 */
[----:B0-----:R-:W0:Y:S01]  /*0210*/  LDC.64 R2, c[0x0][0x388] ;  /* 0x0000e200ff027b82 */ /* 0x001e220000000a00 */
[----:B-1----:R-:W-:Y:S01]  /*0220*/  ULEA UR4, UR5, UR4, 0x18 ;  /* 0x0000000405047291 */ /* 0x002fe2000f8ec0ff */
[----:B0-----:R-:W-:-:S08]  /*0230*/  IMAD.WIDE.U32 R2, R7, 0x4, R2 ;  /* 0x0000000407027825 */ /* 0x001fd000078e0002 */
[----:B------:R-:W0:Y:S04]  /*0240*/  LDS R5, [UR4] ;  /* 0x00000004ff057984 */ /* 0x000e280008000800 */
[----:B0-----:R-:W-:Y:S01]  /*0250*/  STG.E desc[UR6][R2.64], R5 ;  /* 0x0000000502007986 */ /* 0x001fe2000c101906 */
[----:B------:R-:W-:Y:S05]  /*0260*/  EXIT ;  /* 0x000000000000794d */ /* 0x000fea0003800000 */
.L_x_2:
[----:B------:R-:W-:-:S00]  /*0270*/  BRA `(.L_x_2) ;  /* 0xfffffffc00fc7947 */ /* 0x000fc0000383ffff */
[----:B------:R-:W-:-:S00]  /*0280*/  NOP ;  /* 0x0000000000007918 */ /* 0x000fc00000000000 */
[----:B------:R-:W-:-:S00]  /*0290*/  NOP ;  /* 0x0000000000007918 */ /* 0x000fc00000000000 */
[----:B------:R-:W-:-:S00]  /*02a0*/  NOP ;  /* 0x0000000000007918 */ /* 0x000fc00000000000 */
[----:B------:R-:W-:-:S00]  /*02b0*/  NOP ;  /* 0x0000000000007918 */ /* 0x000fc00000000000 */
[----:B------:R-:W-:-:S00]  /*02c0*/  NOP ;  /* 0x0000000000007918 */ /* 0x000fc00000000000 */
[----:B------:R-:W-:-:S00]  /*02d0*/  NOP ;  /* 0x0000000000007918 */ /* 0x000fc00000000000 */
[----:B------:R-:W-:-:S00]  /*02e0*/  NOP ;  /* 0x0000000000007918 */ /* 0x000fc00000000000 */
[----:B------:R-:W-:-:S00]  /*02f0*/  NOP ;  /* 0x0000000000007918 */ /* 0x000fc00000000000 */
.L_x_3:


//--------------------- .nv.shared._Z18parallel_reductionPfS_ --------------------------
	.section	.nv.shared._Z18parallel_reductionPfS_,"aw",@nobits
	.sectionflags	@""
	.align	4
.nv.shared._Z18parallel_reductionPfS_:
	.zero		5120


//--------------------- .nv.shared.reserved.0     --------------------------
	.section	.nv.shared.reserved.0,"aw",@nobits
	.weak		__nv_reservedSMEM_offset_0_alias
	.size		__nv_reservedSMEM_offset_0_alias, 0, 64
	.other		__nv_reservedSMEM_offset_0_alias,@"STO_CUDA_RESERVED_SHARED STV_DEFAULT"
__nv_reservedSMEM_offset_0_alias:
	.zero		0
	.zero		64


//--------------------- .nv.constant0._Z18parallel_reductionPfS_ --------------------------
	.section	.nv.constant0._Z18parallel_reductionPfS_,"a",@progbits
	.sectionflags	@""
	.align	4
.nv.constant0._Z18parallel_reductionPfS_:
	.zero		912


//--------------------- SYMBOLS --------------------------

	.type		.nv.reservedSmem.offset0,@object
	.size		.nv.reservedSmem.offset0,0x4
	.type		.nv.reservedSmem.cap,@object
	.size		.nv.reservedSmem.cap,0x4
